//
// Generated by NVIDIA NVVM Compiler
//
// Compiler Build ID: CL-36424714
// Cuda compilation tools, release 13.0, V13.0.88
// Based on NVVM 20.0.0
//

.version 9.0
.target sm_100
.address_size 64

	// .globl	_Z9sumKernelPdS_S_i

.visible .entry _Z9sumKernelPdS_S_i(
	.param .u64 .ptr .align 1 _Z9sumKernelPdS_S_i_param_0,
	.param .u64 .ptr .align 1 _Z9sumKernelPdS_S_i_param_1,
	.param .u64 .ptr .align 1 _Z9sumKernelPdS_S_i_param_2,
	.param .u32 _Z9sumKernelPdS_S_i_param_3
)
{
	.reg .b32 	%r<5>;
	.reg .b64 	%rd<11>;
	.reg .b64 	%fd<4>;

	ld.param.u64 	%rd1, [_Z9sumKernelPdS_S_i_param_0];
	ld.param.u64 	%rd2, [_Z9sumKernelPdS_S_i_param_1];
	ld.param.u64 	%rd3, [_Z9sumKernelPdS_S_i_param_2];
	cvta.to.global.u64 	%rd4, %rd3;
	cvta.to.global.u64 	%rd5, %rd2;
	cvta.to.global.u64 	%rd6, %rd1;
	mov.u32 	%r1, %ntid.x;
	mov.u32 	%r2, %ctaid.x;
	mov.u32 	%r3, %tid.x;
	mad.lo.s32 	%r4, %r1, %r2, %r3;
	mul.wide.s32 	%rd7, %r4, 8;
	add.s64 	%rd8, %rd6, %rd7;
	ld.global.f64 	%fd1, [%rd8];
	add.s64 	%rd9, %rd5, %rd7;
	ld.global.f64 	%fd2, [%rd9];
	add.f64 	%fd3, %fd1, %fd2;
	add.s64 	%rd10, %rd4, %rd7;
	st.global.f64 	[%rd10], %fd3;
	ret;

}


// ===== COMPILED SASS (sm_100) =====

	.target	sm_100

	.elftype	@"ET_EXEC"


//--------------------- .note.nv.tkinfo           --------------------------
	.section	.note.nv.tkinfo,"",@"SHT_NOTE"
	.sectionflags	@"SHF_NOTE_NV_TKINFO"
	.tkinfo
        /*0018*/ 	.word	0x00000002
        /*0030*/ 	.string	""
        /*0030*/ 	.string	"ptxas"
        /*0030*/ 	.string	"Cuda compilation tools, release 13.0, V13.0.88"
        /*0030*/ 	.string	"Build cuda_13.0.r13.0/compiler.36424714_0"
        /*0030*/ 	.string	"-arch sm_100 -m 64 "



//--------------------- .note.nv.cuinfo           --------------------------
	.section	.note.nv.cuinfo,"",@"SHT_NOTE"
	.sectionflags	@"SHF_NOTE_NV_CUINFO"
        /*0018*/ 	.short	0x0002
        /*001a*/ 	.short	0x0064
        /*001c*/ 	.short	0x0082
	.zero		2


//--------------------- .nv.info                  --------------------------
	.section	.nv.info,"",@"SHT_CUDA_INFO"
	.align	4


	//----- nvinfo : EIATTR_REGCOUNT
	.align		4
        /*0000*/ 	.byte	0x04, 0x2f
        /*0002*/ 	.short	(.L_1 - .L_0)
	.align		4
.L_0:
        /*0004*/ 	.word	index@(_Z9sumKernelPdS_S_i)
        /*0008*/ 	.word	0x0000000e


	//----- nvinfo : EIATTR_FRAME_SIZE
	.align		4
.L_1:
        /*000c*/ 	.byte	0x04, 0x11
        /*000e*/ 	.short	(.L_3 - .L_2)
	.align		4
.L_2:
        /*0010*/ 	.word	index@(_Z9sumKernelPdS_S_i)
        /*0014*/ 	.word	0x00000000


	//----- nvinfo : EIATTR_MIN_STACK_SIZE
	.align		4
.L_3:
        /*0018*/ 	.byte	0x04, 0x12
        /*001a*/ 	.short	(.L_5 - .L_4)
	.align		4
.L_4:
        /*001c*/ 	.word	index@(_Z9sumKernelPdS_S_i)
        /*0020*/ 	.word	0x00000000
.L_5:


//--------------------- .nv.compat                --------------------------
	.section	.nv.compat,"",@"SHT_CUDA_COMPAT_INFO"
	.align	4
        /*0000*/ 	.byte	0x02, 0x09, 0x00, 0x00, 0x02, 0x02, 0x01, 0x00, 0x02, 0x05, 0x05, 0x00, 0x03, 0x07, 0x01, 0x01
        /*0010*/ 	.byte	0x02, 0x03, 0x00, 0x00, 0x02, 0x06, 0x01, 0x00, 0x04, 0x0b, 0x08, 0x00, 0x01, 0x00, 0x00, 0x00
        /*0020*/ 	.byte	0x00, 0x00, 0x00, 0x00


//--------------------- .nv.info._Z9sumKernelPdS_S_i --------------------------
	.section	.nv.info._Z9sumKernelPdS_S_i,"",@"SHT_CUDA_INFO"
	.sectionflags	@""
	.align	4


	//----- nvinfo : EIATTR_CUDA_API_VERSION
	.align		4
        /*0000*/ 	.byte	0x04, 0x37
        /*0002*/ 	.short	(.L_7 - .L_6)
.L_6:
        /*0004*/ 	.word	0x00000082


	//----- nvinfo : EIATTR_KPARAM_INFO
	.align		4
.L_7:
        /*0008*/ 	.byte	0x04, 0x17
        /*000a*/ 	.short	(.L_9 - .L_8)
.L_8:
        /*000c*/ 	.word	0x00000000
        /*0010*/ 	.short	0x0003
        /*0012*/ 	.short	0x0018
        /*0014*/ 	.byte	0x00, 0xf0, 0x11, 0x00


	//----- nvinfo : EIATTR_KPARAM_INFO
	.align		4
.L_9:
        /*0018*/ 	.byte	0x04, 0x17
        /*001a*/ 	.short	(.L_11 - .L_10)
.L_10:
        /*001c*/ 	.word	0x00000000
        /*0020*/ 	.short	0x0002
        /*0022*/ 	.short	0x0010
        /*0024*/ 	.byte	0x00, 0xf5, 0x21, 0x00


	//----- nvinfo : EIATTR_KPARAM_INFO
	.align		4
.L_11:
        /*0028*/ 	.byte	0x04, 0x17
        /*002a*/ 	.short	(.L_13 - .L_12)
.L_12:
        /*002c*/ 	.word	0x00000000
        /*0030*/ 	.short	0x0001
        /*0032*/ 	.short	0x0008
        /*0034*/ 	.byte	0x00, 0xf5, 0x21, 0x00


	//----- nvinfo : EIATTR_KPARAM_INFO
	.align		4
.L_13:
        /*0038*/ 	.byte	0x04, 0x17
        /*003a*/ 	.short	(.L_15 - .L_14)
.L_14:
        /*003c*/ 	.word	0x00000000
        /*0040*/ 	.short	0x0000
        /*0042*/ 	.short	0x0000
        /*0044*/ 	.byte	0x00, 0xf5, 0x21, 0x00


	//----- nvinfo : EIATTR_SPARSE_MMA_MASK
	.align		4
.L_15:
        /*0048*/ 	.byte	0x03, 0x50
        /*004a*/ 	.short	0x0000


	//----- nvinfo : EIATTR_MAXREG_COUNT
	.align		4
        /*004c*/ 	.byte	0x03, 0x1b
        /*004e*/ 	.short	0x00ff


	//----- nvinfo : EIATTR_MERCURY_ISA_VERSION
	.align		4
        /*0050*/ 	.byte	0x03, 0x5f
        /*0052*/ 	.short	0x0101


	//----- nvinfo : EIATTR_VRC_CTA_INIT_COUNT
	.align		4
        /*0054*/ 	.byte	0x02, 0x4a
	.zero		1
	.zero		1


	//----- nvinfo : EIATTR_EXIT_INSTR_OFFSETS
	.align		4
        /*0058*/ 	.byte	0x04, 0x1c
        /*005a*/ 	.short	(.L_17 - .L_16)


	//   ....[0]....
.L_16:
        /*005c*/ 	.word	0x00000100


	//----- nvinfo : EIATTR_CBANK_PARAM_SIZE
	.align		4
.L_17:
        /*0060*/ 	.byte	0x03, 0x19
        /*0062*/ 	.short	0x001c


	//----- nvinfo : EIATTR_PARAM_CBANK
	.align		4
        /*0064*/ 	.byte	0x04, 0x0a
        /*0066*/ 	.short	(.L_19 - .L_18)
	.align		4
.L_18:
        /*0068*/ 	.word	index@(.nv.constant0._Z9sumKernelPdS_S_i)
        /*006c*/ 	.short	0x0380
        /*006e*/ 	.short	0x001c


	//----- nvinfo : EIATTR_SW_WAR
	.align		4
.L_19:
        /*0070*/ 	.byte	0x04, 0x36
        /*0072*/ 	.short	(.L_21 - .L_20)
.L_20:
        /*0074*/ 	.word	0x00000008
.L_21:


//--------------------- .nv.callgraph             --------------------------
	.section	.nv.callgraph,"",@"SHT_CUDA_CALLGRAPH"
	.align	4
	.sectionentsize	8
	.align		4
        /*0000*/ 	.word	0x00000000
	.align		4
        /*0004*/ 	.word	0xffffffff
	.align		4
        /*0008*/ 	.word	0x00000000
	.align		4
        /*000c*/ 	.word	0xfffffffe
	.align		4
        /*0010*/ 	.word	0x00000000
	.align		4
        /*0014*/ 	.word	0xfffffffd
	.align		4
        /*0018*/ 	.word	0x00000000
	.align		4
        /*001c*/ 	.word	0xfffffffc


//--------------------- .text._Z9sumKernelPdS_S_i --------------------------
	.section	.text._Z9sumKernelPdS_S_i,"ax",@progbits
	.align	128
        .global         _Z9sumKernelPdS_S_i
        .type           _Z9sumKernelPdS_S_i,@function
        .size           _Z9sumKernelPdS_S_i,(.L_x_1 - _Z9sumKernelPdS_S_i)
        .other          _Z9sumKernelPdS_S_i,@"STO_CUDA_ENTRY STV_DEFAULT"
_Z9sumKernelPdS_S_i:
.text._Z9sumKernelPdS_S_i:
[----:B------:R-:W-:Y:S01]  /*0000*/  LDC R1, c[0x0][0x37c] ;  /* 0x0000df00ff017b82 */ /* 0x000fe20000000800 */
[----:B------:R-:W0:Y:S07]  /*0010*/  S2R R11, SR_CTAID.X ;  /* 0x00000000000b7919 */ /* 0x000e2e0000002500 */
[----:B------:R-:W1:Y:S01]  /*0020*/  LDC.64 R2, c[0x0][0x380] ;  /* 0x0000e000ff027b82 */ /* 0x000e620000000a00 */
[----:B------:R-:W0:Y:S01]  /*0030*/  LDCU UR6, c[0x0][0x360] ;  /* 0x00006c00ff0677ac */ /* 0x000e220008000800 */
[----:B------:R-:W0:Y:S01]  /*0040*/  S2R R0, SR_TID.X ;  /* 0x0000000000007919 */ /* 0x000e220000002100 */
[----:B------:R-:W2:Y:S05]  /*0050*/  LDCU.64 UR4, c[0x0][0x358] ;  /* 0x00006b00ff0477ac */ /* 0x000eaa0008000a00 */
[----:B------:R-:W3:Y:S08]  /*0060*/  LDC.64 R4, c[0x0][0x388] ;  /* 0x0000e200ff047b82 */ /* 0x000ef00000000a00 */
[----:B------:R-:W4:Y:S01]  /*0070*/  LDC.64 R8, c[0x0][0x390] ;  /* 0x0000e400ff087b82 */ /* 0x000f220000000a00 */
[----:B0-----:R-:W-:-:S04]  /*0080*/  IMAD R11, R11, UR6, R0 ;  /* 0x000000060b0b7c24 */ /* 0x001fc8000f8e0200 */
[----:B-1----:R-:W-:-:S04]  /*0090*/  IMAD.WIDE R2, R11, 0x8, R2 ;  /* 0x000000080b027825 */ /* 0x002fc800078e0202 */
[C---:B---3--:R-:W-:Y:S02]  /*00a0*/  IMAD.WIDE R4, R11.reuse, 0x8, R4 ;  /* 0x000000080b047825 */ /* 0x048fe400078e0204 */
[----:B--2---:R-:W2:Y:S04]  /*00b0*/  LDG.E.64 R2, desc[UR4][R2.64] ;  /* 0x0000000402027981 */ /* 0x004ea8000c1e1b00 */
[----:B------:R-:W2:Y:S01]  /*00c0*/  LDG.E.64 R4, desc[UR4][R4.64] ;  /* 0x0000000404047981 */ /* 0x000ea2000c1e1b00 */
[----:B----4-:R-:W-:Y:S01]  /*00d0*/  IMAD.WIDE R8, R11, 0x8, R8 ;  /* 0x000000080b087825 */ /* 0x010fe200078e0208 */
[----:B--2---:R-:W-:-:S07]  /*00e0*/  DADD R6, R2, R4 ;  /* 0x0000000002067229 */ /* 0x004fce0000000004 */
[----:B------:R-:W-:Y:S01]  /*00f0*/  STG.E.64 desc[UR4][R8.64], R6 ;  /* 0x0000000608007986 */ /* 0x000fe2000c101b04 */
[----:B------:R-:W-:Y:S05]  /*0100*/  EXIT ;  /* 0x000000000000794d */ /* 0x000fea0003800000 */
.L_x_0:
[----:B------:R-:W-:-:S00]  /*0110*/  BRA `(.L_x_0) ;  /* 0xfffffffc00fc7947 */ /* 0x000fc0000383ffff */
[----:B------:R-:W-:-:S00]  /*0120*/  NOP ;  /* 0x0000000000007918 */ /* 0x000fc00000000000 */
        /* <DEDUP_REMOVED lines=13> */
.L_x_1:


//--------------------- .nv.shared.reserved.0     --------------------------
	.section	.nv.shared.reserved.0,"aw",@nobits
	.weak		__nv_reservedSMEM_offset_0_alias
	.size		__nv_reservedSMEM_offset_0_alias, 0, 64
	.other		__nv_reservedSMEM_offset_0_alias,@"STO_CUDA_RESERVED_SHARED STV_DEFAULT"
__nv_reservedSMEM_offset_0_alias:
	.zero		0
	.zero		64


//--------------------- .nv.constant0._Z9sumKernelPdS_S_i --------------------------
	.section	.nv.constant0._Z9sumKernelPdS_S_i,"a",@progbits
	.sectionflags	@""
	.align	4
.nv.constant0._Z9sumKernelPdS_S_i:
	.zero		924


//--------------------- SYMBOLS --------------------------

	.type		.nv.reservedSmem.offset0,@object
	.size		.nv.reservedSmem.offset0,0x4
